//
// Generated by NVIDIA NVVM Compiler
//
// Compiler Build ID: CL-36424714
// Cuda compilation tools, release 13.0, V13.0.88
// Based on NVVM 20.0.0
//

.version 9.0
.target sm_100
.address_size 64

	// .globl	_Z16find_occurrencesPKciS0_iPi
// _ZZ16find_occurrencesPKciS0_iPiE11local_count has been demoted

.visible .entry _Z16find_occurrencesPKciS0_iPi(
	.param .u64 .ptr .align 1 _Z16find_occurrencesPKciS0_iPi_param_0,
	.param .u32 _Z16find_occurrencesPKciS0_iPi_param_1,
	.param .u64 .ptr .align 1 _Z16find_occurrencesPKciS0_iPi_param_2,
	.param .u32 _Z16find_occurrencesPKciS0_iPi_param_3,
	.param .u64 .ptr .align 1 _Z16find_occurrencesPKciS0_iPi_param_4
)
{
	.reg .pred 	%p<19>;
	.reg .b16 	%rs<9>;
	.reg .b32 	%r<18>;
	.reg .b64 	%rd<15>;
	// demoted variable
	.shared .align 4 .u32 _ZZ16find_occurrencesPKciS0_iPiE11local_count;
	ld.param.u64 	%rd5, [_Z16find_occurrencesPKciS0_iPi_param_0];
	ld.param.u32 	%r6, [_Z16find_occurrencesPKciS0_iPi_param_1];
	ld.param.u64 	%rd3, [_Z16find_occurrencesPKciS0_iPi_param_2];
	ld.param.u32 	%r7, [_Z16find_occurrencesPKciS0_iPi_param_3];
	ld.param.u64 	%rd4, [_Z16find_occurrencesPKciS0_iPi_param_4];
	cvta.to.global.u64 	%rd1, %rd5;
	mov.u32 	%r1, %tid.x;
	setp.ne.s32 	%p5, %r1, 0;
	@%p5 bra 	$L__BB0_2;
	mov.b32 	%r8, 0;
	st.shared.u32 	[_ZZ16find_occurrencesPKciS0_iPiE11local_count], %r8;
$L__BB0_2:
	bar.sync 	0;
	mov.u32 	%r9, %ctaid.x;
	mov.u32 	%r10, %ntid.x;
	mad.lo.s32 	%r2, %r9, %r10, %r1;
	sub.s32 	%r11, %r6, %r7;
	setp.ge.s32 	%p6, %r2, %r11;
	@%p6 bra 	$L__BB0_15;
	setp.lt.s32 	%p7, %r7, 1;
	@%p7 bra 	$L__BB0_7;
	cvta.to.global.u64 	%rd2, %rd3;
	mov.b32 	%r17, 0;
	bra.uni 	$L__BB0_6;
$L__BB0_5:
	add.s32 	%r17, %r17, 1;
	setp.eq.s32 	%p9, %r17, %r7;
	@%p9 bra 	$L__BB0_7;
$L__BB0_6:
	add.s32 	%r13, %r17, %r2;
	cvt.s64.s32 	%rd6, %r13;
	add.s64 	%rd7, %rd1, %rd6;
	ld.global.u8 	%rs1, [%rd7];
	cvt.u64.u32 	%rd8, %r17;
	add.s64 	%rd9, %rd2, %rd8;
	ld.global.u8 	%rs2, [%rd9];
	setp.eq.s16 	%p8, %rs1, %rs2;
	@%p8 bra 	$L__BB0_5;
	bra.uni 	$L__BB0_13;
$L__BB0_7:
	setp.eq.s32 	%p11, %r2, 0;
	mov.pred 	%p17, -1;
	@%p11 bra 	$L__BB0_9;
	cvt.s64.s32 	%rd10, %r2;
	add.s64 	%rd11, %rd1, %rd10;
	ld.global.u8 	%rs3, [%rd11+-1];
	add.s16 	%rs4, %rs3, -123;
	and.b16  	%rs5, %rs4, 255;
	setp.lt.u16 	%p17, %rs5, 230;
$L__BB0_9:
	add.s32 	%r5, %r7, %r2;
	setp.eq.s32 	%p13, %r5, %r6;
	mov.pred 	%p18, -1;
	@%p13 bra 	$L__BB0_11;
	cvt.s64.s32 	%rd12, %r5;
	add.s64 	%rd13, %rd1, %rd12;
	ld.global.u8 	%rs6, [%rd13];
	add.s16 	%rs7, %rs6, -123;
	and.b16  	%rs8, %rs7, 255;
	setp.lt.u16 	%p18, %rs8, 230;
$L__BB0_11:
	and.pred  	%p14, %p17, %p18;
	not.pred 	%p15, %p14;
	@%p15 bra 	$L__BB0_13;
	atom.shared.add.u32 	%r14, [_ZZ16find_occurrencesPKciS0_iPiE11local_count], 1;
$L__BB0_13:
	setp.ne.s32 	%p16, %r1, 0;
	bar.sync 	0;
	@%p16 bra 	$L__BB0_15;
	ld.shared.u32 	%r15, [_ZZ16find_occurrencesPKciS0_iPiE11local_count];
	cvta.to.global.u64 	%rd14, %rd4;
	atom.global.add.u32 	%r16, [%rd14], %r15;
$L__BB0_15:
	ret;

}


// ===== COMPILED SASS (sm_100) =====

	.target	sm_100

	.elftype	@"ET_EXEC"


//--------------------- .note.nv.tkinfo           --------------------------
	.section	.note.nv.tkinfo,"",@"SHT_NOTE"
	.sectionflags	@"SHF_NOTE_NV_TKINFO"
	.tkinfo
        /*0018*/ 	.word	0x00000002
        /*0030*/ 	.string	""
        /*0030*/ 	.string	"ptxas"
        /*0030*/ 	.string	"Cuda compilation tools, release 13.0, V13.0.88"
        /*0030*/ 	.string	"Build cuda_13.0.r13.0/compiler.36424714_0"
        /*0030*/ 	.string	"-arch sm_100 -m 64 "



//--------------------- .note.nv.cuinfo           --------------------------
	.section	.note.nv.cuinfo,"",@"SHT_NOTE"
	.sectionflags	@"SHF_NOTE_NV_CUINFO"
        /*0018*/ 	.short	0x0002
        /*001a*/ 	.short	0x0064
        /*001c*/ 	.short	0x0082
	.zero		2


//--------------------- .nv.info                  --------------------------
	.section	.nv.info,"",@"SHT_CUDA_INFO"
	.align	4


	//----- nvinfo : EIATTR_REGCOUNT
	.align		4
        /*0000*/ 	.byte	0x04, 0x2f
        /*0002*/ 	.short	(.L_1 - .L_0)
	.align		4
.L_0:
        /*0004*/ 	.word	index@(_Z16find_occurrencesPKciS0_iPi)
        /*0008*/ 	.word	0x0000000c


	//----- nvinfo : EIATTR_FRAME_SIZE
	.align		4
.L_1:
        /*000c*/ 	.byte	0x04, 0x11
        /*000e*/ 	.short	(.L_3 - .L_2)
	.align		4
.L_2:
        /*0010*/ 	.word	index@(_Z16find_occurrencesPKciS0_iPi)
        /*0014*/ 	.word	0x00000000


	//----- nvinfo : EIATTR_MIN_STACK_SIZE
	.align		4
.L_3:
        /*0018*/ 	.byte	0x04, 0x12
        /*001a*/ 	.short	(.L_5 - .L_4)
	.align		4
.L_4:
        /*001c*/ 	.word	index@(_Z16find_occurrencesPKciS0_iPi)
        /*0020*/ 	.word	0x00000000
.L_5:


//--------------------- .nv.compat                --------------------------
	.section	.nv.compat,"",@"SHT_CUDA_COMPAT_INFO"
	.align	4
        /*0000*/ 	.byte	0x02, 0x09, 0x00, 0x00, 0x02, 0x02, 0x01, 0x00, 0x02, 0x05, 0x05, 0x00, 0x03, 0x07, 0x01, 0x01
        /*0010*/ 	.byte	0x02, 0x03, 0x00, 0x00, 0x02, 0x06, 0x01, 0x00, 0x04, 0x0b, 0x08, 0x00, 0x09, 0x00, 0x00, 0x00
        /*0020*/ 	.byte	0x00, 0x00, 0x00, 0x00


//--------------------- .nv.info._Z16find_occurrencesPKciS0_iPi --------------------------
	.section	.nv.info._Z16find_occurrencesPKciS0_iPi,"",@"SHT_CUDA_INFO"
	.sectionflags	@""
	.align	4


	//----- nvinfo : EIATTR_CUDA_API_VERSION
	.align		4
        /*0000*/ 	.byte	0x04, 0x37
        /*0002*/ 	.short	(.L_7 - .L_6)
.L_6:
        /*0004*/ 	.word	0x00000082


	//----- nvinfo : EIATTR_KPARAM_INFO
	.align		4
.L_7:
        /*0008*/ 	.byte	0x04, 0x17
        /*000a*/ 	.short	(.L_9 - .L_8)
.L_8:
        /*000c*/ 	.word	0x00000000
        /*0010*/ 	.short	0x0004
        /*0012*/ 	.short	0x0020
        /*0014*/ 	.byte	0x00, 0xf5, 0x21, 0x00


	//----- nvinfo : EIATTR_KPARAM_INFO
	.align		4
.L_9:
        /*0018*/ 	.byte	0x04, 0x17
        /*001a*/ 	.short	(.L_11 - .L_10)
.L_10:
        /*001c*/ 	.word	0x00000000
        /*0020*/ 	.short	0x0003
        /*0022*/ 	.short	0x0018
        /*0024*/ 	.byte	0x00, 0xf0, 0x11, 0x00


	//----- nvinfo : EIATTR_KPARAM_INFO
	.align		4
.L_11:
        /*0028*/ 	.byte	0x04, 0x17
        /*002a*/ 	.short	(.L_13 - .L_12)
.L_12:
        /*002c*/ 	.word	0x00000000
        /*0030*/ 	.short	0x0002
        /*0032*/ 	.short	0x0010
        /*0034*/ 	.byte	0x00, 0xf5, 0x21, 0x00


	//----- nvinfo : EIATTR_KPARAM_INFO
	.align		4
.L_13:
        /*0038*/ 	.byte	0x04, 0x17
        /*003a*/ 	.short	(.L_15 - .L_14)
.L_14:
        /*003c*/ 	.word	0x00000000
        /*0040*/ 	.short	0x0001
        /*0042*/ 	.short	0x0008
        /*0044*/ 	.byte	0x00, 0xf0, 0x11, 0x00


	//----- nvinfo : EIATTR_KPARAM_INFO
	.align		4
.L_15:
        /*0048*/ 	.byte	0x04, 0x17
        /*004a*/ 	.short	(.L_17 - .L_16)
.L_16:
        /*004c*/ 	.word	0x00000000
        /*0050*/ 	.short	0x0000
        /*0052*/ 	.short	0x0000
        /*0054*/ 	.byte	0x00, 0xf5, 0x21, 0x00


	//----- nvinfo : EIATTR_SPARSE_MMA_MASK
	.align		4
.L_17:
        /*0058*/ 	.byte	0x03, 0x50
        /*005a*/ 	.short	0x0000


	//----- nvinfo : EIATTR_MAXREG_COUNT
	.align		4
        /*005c*/ 	.byte	0x03, 0x1b
        /*005e*/ 	.short	0x00ff


	//----- nvinfo : EIATTR_NUM_BARRIERS
	.align		4
        /*0060*/ 	.byte	0x02, 0x4c
        /*0062*/ 	.byte	0x01
	.zero		1


	//----- nvinfo : EIATTR_MERCURY_ISA_VERSION
	.align		4
        /*0064*/ 	.byte	0x03, 0x5f
        /*0066*/ 	.short	0x0101


	//----- nvinfo : EIATTR_VRC_CTA_INIT_COUNT
	.align		4
        /*0068*/ 	.byte	0x02, 0x4a
	.zero		1
	.zero		1


	//----- nvinfo : EIATTR_EXIT_INSTR_OFFSETS
	.align		4
        /*006c*/ 	.byte	0x04, 0x1c
        /*006e*/ 	.short	(.L_19 - .L_18)


	//   ....[0]....
.L_18:
        /*0070*/ 	.word	0x00000100


	//   ....[1]....
        /*0074*/ 	.word	0x00000410


	//   ....[2]....
        /*0078*/ 	.word	0x00000480


	//----- nvinfo : EIATTR_CRS_STACK_SIZE
	.align		4
.L_19:
        /*007c*/ 	.byte	0x04, 0x1e
        /*007e*/ 	.short	(.L_21 - .L_20)
.L_20:
        /*0080*/ 	.word	0x00000000


	//----- nvinfo : EIATTR_CBANK_PARAM_SIZE
	.align		4
.L_21:
        /*0084*/ 	.byte	0x03, 0x19
        /*0086*/ 	.short	0x0028


	//----- nvinfo : EIATTR_PARAM_CBANK
	.align		4
        /*0088*/ 	.byte	0x04, 0x0a
        /*008a*/ 	.short	(.L_23 - .L_22)
	.align		4
.L_22:
        /*008c*/ 	.word	index@(.nv.constant0._Z16find_occurrencesPKciS0_iPi)
        /*0090*/ 	.short	0x0380
        /*0092*/ 	.short	0x0028


	//----- nvinfo : EIATTR_SW_WAR
	.align		4
.L_23:
        /*0094*/ 	.byte	0x04, 0x36
        /*0096*/ 	.short	(.L_25 - .L_24)
.L_24:
        /*0098*/ 	.word	0x00000008
.L_25:


//--------------------- .nv.callgraph             --------------------------
	.section	.nv.callgraph,"",@"SHT_CUDA_CALLGRAPH"
	.align	4
	.sectionentsize	8
	.align		4
        /*0000*/ 	.word	0x00000000
	.align		4
        /*0004*/ 	.word	0xffffffff
	.align		4
        /*0008*/ 	.word	0x00000000
	.align		4
        /*000c*/ 	.word	0xfffffffe
	.align		4
        /*0010*/ 	.word	0x00000000
	.align		4
        /*0014*/ 	.word	0xfffffffd
	.align		4
        /*0018*/ 	.word	0x00000000
	.align		4
        /*001c*/ 	.word	0xfffffffc


//--------------------- .text._Z16find_occurrencesPKciS0_iPi --------------------------
	.section	.text._Z16find_occurrencesPKciS0_iPi,"ax",@progbits
	.align	128
        .global         _Z16find_occurrencesPKciS0_iPi
        .type           _Z16find_occurrencesPKciS0_iPi,@function
        .size           _Z16find_occurrencesPKciS0_iPi,(.L_x_5 - _Z16find_occurrencesPKciS0_iPi)
        .other          _Z16find_occurrencesPKciS0_iPi,@"STO_CUDA_ENTRY STV_DEFAULT"
_Z16find_occurrencesPKciS0_iPi:
.text._Z16find_occurrencesPKciS0_iPi:
[----:B------:R-:W-:Y:S01]  /*0000*/  LDC R1, c[0x0][0x37c] ;  /* 0x0000df00ff017b82 */ /* 0x000fe20000000800 */
[----:B------:R-:W0:Y:S07]  /*0010*/  S2R R0, SR_TID.X ;  /* 0x0000000000007919 */ /* 0x000e2e0000002100 */
[----:B------:R-:W1:Y:S01]  /*0020*/  S2UR UR4, SR_CTAID.X ;  /* 0x00000000000479c3 */ /* 0x000e620000002500 */
[----:B------:R-:W2:Y:S01]  /*0030*/  LDCU UR6, c[0x0][0x398] ;  /* 0x00007300ff0677ac */ /* 0x000ea20008000800 */
[----:B------:R-:W3:Y:S06]  /*0040*/  LDCU UR5, c[0x0][0x388] ;  /* 0x00007100ff0577ac */ /* 0x000eec0008000800 */
[----:B------:R-:W1:Y:S01]  /*0050*/  LDC R3, c[0x0][0x360] ;  /* 0x0000d800ff037b82 */ /* 0x000e620000000800 */
[----:B--2---:R-:W-:Y:S01]  /*0060*/  IMAD.U32 R4, RZ, RZ, UR6 ;  /* 0x00000006ff047e24 */ /* 0x004fe2000f8e00ff */
[----:B0-----:R-:W-:Y:S01]  /*0070*/  ISETP.NE.AND P0, PT, R0, RZ, PT ;  /* 0x000000ff0000720c */ /* 0x001fe20003f05270 */
[----:B-1----:R-:W-:-:S03]  /*0080*/  IMAD R6, R3, UR4, R0 ;  /* 0x0000000403067c24 */ /* 0x002fc6000f8e0200 */
[----:B---3--:R-:W-:-:S04]  /*0090*/  IADD3 R3, PT, PT, -R4, UR5, RZ ;  /* 0x0000000504037c10 */ /* 0x008fc8000fffe1ff */
[----:B------:R-:W-:-:S05]  /*00a0*/  ISETP.GE.AND P1, PT, R6, R3, PT ;  /* 0x000000030600720c */ /* 0x000fca0003f26270 */
[----:B------:R-:W0:Y:S01]  /*00b0*/  @!P0 S2R R5, SR_CgaCtaId ;  /* 0x0000000000058919 */ /* 0x000e220000008800 */
[----:B------:R-:W-:-:S04]  /*00c0*/  @!P0 MOV R2, 0x400 ;  /* 0x0000040000028802 */ /* 0x000fc80000000f00 */
[----:B0-----:R-:W-:-:S05]  /*00d0*/  @!P0 LEA R2, R5, R2, 0x18 ;  /* 0x0000000205028211 */ /* 0x001fca00078ec0ff */
[----:B------:R0:W-:Y:S01]  /*00e0*/  @!P0 STS [R2], RZ ;  /* 0x000000ff02008388 */ /* 0x0001e20000000800 */
[----:B------:R-:W-:Y:S06]  /*00f0*/  BAR.SYNC.DEFER_BLOCKING 0x0 ;  /* 0x0000000000007b1d */ /* 0x000fec0000010000 */
[----:B------:R-:W-:Y:S05]  /*0100*/  @P1 EXIT ;  /* 0x000000000000194d */ /* 0x000fea0003800000 */
[----:B------:R-:W-:Y:S01]  /*0110*/  ISETP.GE.AND P0, PT, R4, 0x1, PT ;  /* 0x000000010400780c */ /* 0x000fe20003f06270 */
[----:B------:R-:W1:Y:S01]  /*0120*/  LDCU.64 UR6, c[0x0][0x358] ;  /* 0x00006b00ff0677ac */ /* 0x000e620008000a00 */
[----:B------:R-:W-:Y:S11]  /*0130*/  BSSY.RECONVERGENT B0, `(.L_x_0) ;  /* 0x000002b000007945 */ /* 0x000ff60003800200 */
[----:B------:R-:W-:Y:S05]  /*0140*/  @!P0 BRA `(.L_x_1) ;  /* 0x0000000000448947 */ /* 0x000fea0003800000 */
[----:B------:R-:W-:Y:S01]  /*0150*/  IMAD.MOV.U32 R7, RZ, RZ, RZ ;  /* 0x000000ffff077224 */ /* 0x000fe200078e00ff */
[----:B------:R-:W2:Y:S01]  /*0160*/  LDCU UR12, c[0x0][0x398] ;  /* 0x00007300ff0c77ac */ /* 0x000ea20008000800 */
[----:B------:R-:W3:Y:S01]  /*0170*/  LDCU.64 UR8, c[0x0][0x380] ;  /* 0x00007000ff0877ac */ /* 0x000ee20008000a00 */
[----:B------:R-:W4:Y:S04]  /*0180*/  LDCU.64 UR10, c[0x0][0x390] ;  /* 0x00007200ff0a77ac */ /* 0x000f280008000a00 */
.L_x_3:
[----:B------:R-:W-:Y:S01]  /*0190*/  IMAD.IADD R3, R6, 0x1, R7 ;  /* 0x0000000106037824 */ /* 0x000fe200078e0207 */
[----:B----4-:R-:W-:-:S04]  /*01a0*/  IADD3 R4, P1, PT, R7, UR10, RZ ;  /* 0x0000000a07047c10 */ /* 0x010fc8000ff3e0ff */
[----:B0--3--:R-:W-:Y:S01]  /*01b0*/  IADD3 R2, P0, PT, R3, UR8, RZ ;  /* 0x0000000803027c10 */ /* 0x009fe2000ff1e0ff */
[----:B------:R-:W-:-:S03]  /*01c0*/  IMAD.X R5, RZ, RZ, UR11, P1 ;  /* 0x0000000bff057e24 */ /* 0x000fc600088e06ff */
[----:B------:R-:W-:-:S03]  /*01d0*/  LEA.HI.X.SX32 R3, R3, UR9, 0x1, P0 ;  /* 0x0000000903037c11 */ /* 0x000fc600080f0eff */
[----:B-1----:R-:W3:Y:S04]  /*01e0*/  LDG.E.U8 R5, desc[UR6][R4.64] ;  /* 0x0000000604057981 */ /* 0x002ee8000c1e1100 */
[----:B------:R-:W3:Y:S02]  /*01f0*/  LDG.E.U8 R2, desc[UR6][R2.64] ;  /* 0x0000000602027981 */ /* 0x000ee4000c1e1100 */
[----:B---3--:R-:W-:-:S13]  /*0200*/  ISETP.NE.AND P0, PT, R2, R5, PT ;  /* 0x000000050200720c */ /* 0x008fda0003f05270 */
[----:B------:R-:W-:Y:S05]  /*0210*/  @P0 BRA `(.L_x_2) ;  /* 0x0000000000700947 */ /* 0x000fea0003800000 */
[----:B------:R-:W-:Y:S02]  /*0220*/  VIADD R7, R7, 0x1 ;  /* 0x0000000107077836 */ /* 0x000fe40000000000 */
[----:B--2---:R-:W-:-:S05]  /*0230*/  IMAD.U32 R4, RZ, RZ, UR12 ;  /* 0x0000000cff047e24 */ /* 0x004fca000f8e00ff */
[----:B------:R-:W-:-:S13]  /*0240*/  ISETP.NE.AND P0, PT, R7, R4, PT ;  /* 0x000000040700720c */ /* 0x000fda0003f05270 */
[----:B------:R-:W-:Y:S05]  /*0250*/  @P0 BRA `(.L_x_3) ;  /* 0xfffffffc00cc0947 */ /* 0x000fea000383ffff */
.L_x_1:
[----:B------:R-:W2:Y:S01]  /*0260*/  LDCU UR4, c[0x0][0x388] ;  /* 0x00007100ff0477ac */ /* 0x000ea20008000800 */
[C---:B------:R-:W-:Y:S01]  /*0270*/  IMAD.IADD R5, R6.reuse, 0x1, R4 ;  /* 0x0000000106057824 */ /* 0x040fe200078e0204 */
[----:B------:R-:W-:-:S13]  /*0280*/  ISETP.NE.AND P1, PT, R6, RZ, PT ;  /* 0x000000ff0600720c */ /* 0x000fda0003f25270 */
[----:B0-----:R-:W0:Y:S01]  /*0290*/  @P1 LDC.64 R2, c[0x0][0x380] ;  /* 0x0000e000ff021b82 */ /* 0x001e220000000a00 */
[----:B--2---:R-:W-:-:S13]  /*02a0*/  ISETP.NE.AND P0, PT, R5, UR4, PT ;  /* 0x0000000405007c0c */ /* 0x004fda000bf05270 */
[----:B------:R-:W2:Y:S01]  /*02b0*/  @P0 LDC.64 R8, c[0x0][0x380] ;  /* 0x0000e000ff080b82 */ /* 0x000ea20000000a00 */
[----:B0-----:R-:W-:-:S04]  /*02c0*/  @P1 IADD3 R2, P2, PT, R6, R2, RZ ;  /* 0x0000000206021210 */ /* 0x001fc80007f5e0ff */
[----:B------:R-:W-:-:S05]  /*02d0*/  @P1 LEA.HI.X.SX32 R3, R6, R3, 0x1, P2 ;  /* 0x0000000306031211 */ /* 0x000fca00010f0eff */
[----:B-1----:R-:W3:Y:S01]  /*02e0*/  @P1 LDG.E.U8 R2, desc[UR6][R2.64+-0x1] ;  /* 0xffffff0602021981 */ /* 0x002ee2000c1e1100 */
[----:B--2---:R-:W-:-:S04]  /*02f0*/  @P0 IADD3 R4, P3, PT, R5, R8, RZ ;  /* 0x0000000805040210 */ /* 0x004fc80007f7e0ff */
[----:B------:R-:W-:-:S05]  /*0300*/  @P0 LEA.HI.X.SX32 R5, R5, R9, 0x1, P3 ;  /* 0x0000000905050211 */ /* 0x000fca00018f0eff */
[----:B------:R-:W2:Y:S01]  /*0310*/  @P0 LDG.E.U8 R4, desc[UR6][R4.64] ;  /* 0x0000000604040981 */ /* 0x000ea2000c1e1100 */
[----:B---3--:R-:W-:-:S05]  /*0320*/  @P1 VIADD R6, R2, 0xffffff85 ;  /* 0xffffff8502061836 */ /* 0x008fca0000000000 */
[----:B------:R-:W-:Y:S01]  /*0330*/  @P1 LOP3.LUT R6, R6, 0xff, RZ, 0xc0, !PT ;  /* 0x000000ff06061812 */ /* 0x000fe200078ec0ff */
[----:B--2---:R-:W-:-:S03]  /*0340*/  @P0 VIADD R7, R4, 0xffffff85 ;  /* 0xffffff8504070836 */ /* 0x004fc60000000000 */
[----:B------:R-:W-:Y:S02]  /*0350*/  ISETP.LT.U32.OR P1, PT, R6, 0xe6, !P1 ;  /* 0x000000e60600780c */ /* 0x000fe40004f21470 */
[----:B------:R-:W-:-:S04]  /*0360*/  @P0 LOP3.LUT R7, R7, 0xff, RZ, 0xc0, !PT ;  /* 0x000000ff07070812 */ /* 0x000fc800078ec0ff */
[----:B------:R-:W-:-:S04]  /*0370*/  ISETP.LT.U32.OR P0, PT, R7, 0xe6, !P0 ;  /* 0x000000e60700780c */ /* 0x000fc80004701470 */
[----:B------:R-:W-:-:S13]  /*0380*/  PLOP3.LUT P0, PT, P1, P0, PT, 0x80, 0x8 ;  /* 0x000000000008781c */ /* 0x000fda0000f01070 */
[----:B------:R-:W-:Y:S05]  /*0390*/  @!P0 BRA `(.L_x_2) ;  /* 0x0000000000108947 */ /* 0x000fea0003800000 */
[----:B------:R-:W0:Y:S01]  /*03a0*/  S2UR UR5, SR_CgaCtaId ;  /* 0x00000000000579c3 */ /* 0x000e220000008800 */
[----:B------:R-:W-:Y:S02]  /*03b0*/  UMOV UR4, 0x400 ;  /* 0x0000040000047882 */ /* 0x000fe40000000000 */
[----:B0-----:R-:W-:-:S09]  /*03c0*/  ULEA UR4, UR5, UR4, 0x18 ;  /* 0x0000000405047291 */ /* 0x001fd2000f8ec0ff */
[----:B------:R-:W-:Y:S03]  /*03d0*/  ATOMS.POPC.INC.32 RZ, [UR4] ;  /* 0x00000000ffff7f8c */ /* 0x000fe6000d800004 */
.L_x_2:
[----:B--2---:R-:W-:Y:S05]  /*03e0*/  BSYNC.RECONVERGENT B0 ;  /* 0x0000000000007941 */ /* 0x004fea0003800200 */
.L_x_0:
[----:B------:R-:W-:Y:S01]  /*03f0*/  BAR.SYNC.DEFER_BLOCKING 0x0 ;  /* 0x0000000000007b1d */ /* 0x000fe20000010000 */
[----:B------:R-:W-:-:S13]  /*0400*/  ISETP.NE.AND P0, PT, R0, RZ, PT ;  /* 0x000000ff0000720c */ /* 0x000fda0003f05270 */
[----:B------:R-:W-:Y:S05]  /*0410*/  @P0 EXIT ;  /* 0x000000000000094d */ /* 0x000fea0003800000 */
[----:B------:R-:W0:Y:S01]  /*0420*/  S2UR UR5, SR_CgaCtaId ;  /* 0x00000000000579c3 */ /* 0x000e220000008800 */
[----:B------:R-:W-:-:S07]  /*0430*/  UMOV UR4, 0x400 ;  /* 0x0000040000047882 */ /* 0x000fce0000000000 */
[----:B------:R-:W1:Y:S01]  /*0440*/  LDC.64 R2, c[0x0][0x3a0] ;  /* 0x0000e800ff027b82 */ /* 0x000e620000000a00 */
[----:B0-----:R-:W-:-:S09]  /*0450*/  ULEA UR4, UR5, UR4, 0x18 ;  /* 0x0000000405047291 */ /* 0x001fd2000f8ec0ff */
[----:B------:R-:W1:Y:S04]  /*0460*/  LDS R5, [UR4] ;  /* 0x00000004ff057984 */ /* 0x000e680008000800 */
[----:B-1----:R-:W-:Y:S01]  /*0470*/  REDG.E.ADD.STRONG.GPU desc[UR6][R2.64], R5 ;  /* 0x000000050200798e */ /* 0x002fe2000c12e106 */
[----:B------:R-:W-:Y:S05]  /*0480*/  EXIT ;  /* 0x000000000000794d */ /* 0x000fea0003800000 */
.L_x_4:
[----:B------:R-:W-:-:S00]  /*0490*/  BRA `(.L_x_4) ;  /* 0xfffffffc00fc7947 */ /* 0x000fc0000383ffff */
[----:B------:R-:W-:-:S00]  /*04a0*/  NOP ;  /* 0x0000000000007918 */ /* 0x000fc00000000000 */
        /* <DEDUP_REMOVED lines=13> */
.L_x_5:


//--------------------- .nv.shared._Z16find_occurrencesPKciS0_iPi --------------------------
	.section	.nv.shared._Z16find_occurrencesPKciS0_iPi,"aw",@nobits
	.sectionflags	@""
	.align	4
.nv.shared._Z16find_occurrencesPKciS0_iPi:
	.zero		1028


//--------------------- .nv.shared.reserved.0     --------------------------
	.section	.nv.shared.reserved.0,"aw",@nobits
	.weak		__nv_reservedSMEM_offset_0_alias
	.size		__nv_reservedSMEM_offset_0_alias, 0, 64
	.other		__nv_reservedSMEM_offset_0_alias,@"STO_CUDA_RESERVED_SHARED STV_DEFAULT"
__nv_reservedSMEM_offset_0_alias:
	.zero		0
	.zero		64


//--------------------- .nv.constant0._Z16find_occurrencesPKciS0_iPi --------------------------
	.section	.nv.constant0._Z16find_occurrencesPKciS0_iPi,"a",@progbits
	.sectionflags	@""
	.align	4
.nv.constant0._Z16find_occurrencesPKciS0_iPi:
	.zero		936


//--------------------- SYMBOLS --------------------------

	.type		.nv.reservedSmem.offset0,@object
	.size		.nv.reservedSmem.offset0,0x4
	.type		.nv.reservedSmem.cap,@object
	.size		.nv.reservedSmem.cap,0x4
